//
// Generated by NVIDIA NVVM Compiler
//
// Compiler Build ID: CL-36424714
// Cuda compilation tools, release 13.0, V13.0.88
// Based on NVVM 20.0.0
//

.version 9.0
.target sm_100
.address_size 64

	// .globl	_Z16mult_array_constPfi

.visible .entry _Z16mult_array_constPfi(
	.param .u64 .ptr .align 1 _Z16mult_array_constPfi_param_0,
	.param .u32 _Z16mult_array_constPfi_param_1
)
{
	.reg .pred 	%p<2>;
	.reg .b32 	%r<6>;
	.reg .b32 	%f<3>;
	.reg .b64 	%rd<5>;

	ld.param.u64 	%rd1, [_Z16mult_array_constPfi_param_0];
	ld.param.u32 	%r2, [_Z16mult_array_constPfi_param_1];
	mov.u32 	%r3, %ctaid.x;
	mov.u32 	%r4, %ntid.x;
	mov.u32 	%r5, %tid.x;
	mad.lo.s32 	%r1, %r3, %r4, %r5;
	setp.ge.s32 	%p1, %r1, %r2;
	@%p1 bra 	$L__BB0_2;
	cvta.to.global.u64 	%rd2, %rd1;
	mul.wide.s32 	%rd3, %r1, 4;
	add.s64 	%rd4, %rd2, %rd3;
	ld.global.f32 	%f1, [%rd4];
	add.f32 	%f2, %f1, %f1;
	st.global.f32 	[%rd4], %f2;
$L__BB0_2:
	ret;

}


// ===== COMPILED SASS (sm_100) =====

	.target	sm_100

	.elftype	@"ET_EXEC"


//--------------------- .note.nv.tkinfo           --------------------------
	.section	.note.nv.tkinfo,"",@"SHT_NOTE"
	.sectionflags	@"SHF_NOTE_NV_TKINFO"
	.tkinfo
        /*0018*/ 	.word	0x00000002
        /*0030*/ 	.string	""
        /*0030*/ 	.string	"ptxas"
        /*0030*/ 	.string	"Cuda compilation tools, release 13.0, V13.0.88"
        /*0030*/ 	.string	"Build cuda_13.0.r13.0/compiler.36424714_0"
        /*0030*/ 	.string	"-arch sm_100 -m 64 "



//--------------------- .note.nv.cuinfo           --------------------------
	.section	.note.nv.cuinfo,"",@"SHT_NOTE"
	.sectionflags	@"SHF_NOTE_NV_CUINFO"
        /*0018*/ 	.short	0x0002
        /*001a*/ 	.short	0x0064
        /*001c*/ 	.short	0x0082
	.zero		2


//--------------------- .nv.info                  --------------------------
	.section	.nv.info,"",@"SHT_CUDA_INFO"
	.align	4


	//----- nvinfo : EIATTR_REGCOUNT
	.align		4
        /*0000*/ 	.byte	0x04, 0x2f
        /*0002*/ 	.short	(.L_1 - .L_0)
	.align		4
.L_0:
        /*0004*/ 	.word	index@(_Z16mult_array_constPfi)
        /*0008*/ 	.word	0x00000008


	//----- nvinfo : EIATTR_FRAME_SIZE
	.align		4
.L_1:
        /*000c*/ 	.byte	0x04, 0x11
        /*000e*/ 	.short	(.L_3 - .L_2)
	.align		4
.L_2:
        /*0010*/ 	.word	index@(_Z16mult_array_constPfi)
        /*0014*/ 	.word	0x00000000


	//----- nvinfo : EIATTR_MIN_STACK_SIZE
	.align		4
.L_3:
        /*0018*/ 	.byte	0x04, 0x12
        /*001a*/ 	.short	(.L_5 - .L_4)
	.align		4
.L_4:
        /*001c*/ 	.word	index@(_Z16mult_array_constPfi)
        /*0020*/ 	.word	0x00000000
.L_5:


//--------------------- .nv.compat                --------------------------
	.section	.nv.compat,"",@"SHT_CUDA_COMPAT_INFO"
	.align	4
        /*0000*/ 	.byte	0x02, 0x09, 0x00, 0x00, 0x02, 0x02, 0x01, 0x00, 0x02, 0x05, 0x05, 0x00, 0x03, 0x07, 0x01, 0x01
        /*0010*/ 	.byte	0x02, 0x03, 0x00, 0x00, 0x02, 0x06, 0x01, 0x00, 0x04, 0x0b, 0x08, 0x00, 0x09, 0x00, 0x00, 0x00
        /*0020*/ 	.byte	0x00, 0x00, 0x00, 0x00


//--------------------- .nv.info._Z16mult_array_constPfi --------------------------
	.section	.nv.info._Z16mult_array_constPfi,"",@"SHT_CUDA_INFO"
	.sectionflags	@""
	.align	4


	//----- nvinfo : EIATTR_CUDA_API_VERSION
	.align		4
        /*0000*/ 	.byte	0x04, 0x37
        /*0002*/ 	.short	(.L_7 - .L_6)
.L_6:
        /*0004*/ 	.word	0x00000082


	//----- nvinfo : EIATTR_KPARAM_INFO
	.align		4
.L_7:
        /*0008*/ 	.byte	0x04, 0x17
        /*000a*/ 	.short	(.L_9 - .L_8)
.L_8:
        /*000c*/ 	.word	0x00000000
        /*0010*/ 	.short	0x0001
        /*0012*/ 	.short	0x0008
        /*0014*/ 	.byte	0x00, 0xf0, 0x11, 0x00


	//----- nvinfo : EIATTR_KPARAM_INFO
	.align		4
.L_9:
        /*0018*/ 	.byte	0x04, 0x17
        /*001a*/ 	.short	(.L_11 - .L_10)
.L_10:
        /*001c*/ 	.word	0x00000000
        /*0020*/ 	.short	0x0000
        /*0022*/ 	.short	0x0000
        /*0024*/ 	.byte	0x00, 0xf5, 0x21, 0x00


	//----- nvinfo : EIATTR_SPARSE_MMA_MASK
	.align		4
.L_11:
        /*0028*/ 	.byte	0x03, 0x50
        /*002a*/ 	.short	0x0000


	//----- nvinfo : EIATTR_MAXREG_COUNT
	.align		4
        /*002c*/ 	.byte	0x03, 0x1b
        /*002e*/ 	.short	0x00ff


	//----- nvinfo : EIATTR_MERCURY_ISA_VERSION
	.align		4
        /*0030*/ 	.byte	0x03, 0x5f
        /*0032*/ 	.short	0x0101


	//----- nvinfo : EIATTR_VRC_CTA_INIT_COUNT
	.align		4
        /*0034*/ 	.byte	0x02, 0x4a
	.zero		1
	.zero		1


	//----- nvinfo : EIATTR_EXIT_INSTR_OFFSETS
	.align		4
        /*0038*/ 	.byte	0x04, 0x1c
        /*003a*/ 	.short	(.L_13 - .L_12)


	//   ....[0]....
.L_12:
        /*003c*/ 	.word	0x00000070


	//   ....[1]....
        /*0040*/ 	.word	0x000000e0


	//----- nvinfo : EIATTR_CBANK_PARAM_SIZE
	.align		4
.L_13:
        /*0044*/ 	.byte	0x03, 0x19
        /*0046*/ 	.short	0x000c


	//----- nvinfo : EIATTR_PARAM_CBANK
	.align		4
        /*0048*/ 	.byte	0x04, 0x0a
        /*004a*/ 	.short	(.L_15 - .L_14)
	.align		4
.L_14:
        /*004c*/ 	.word	index@(.nv.constant0._Z16mult_array_constPfi)
        /*0050*/ 	.short	0x0380
        /*0052*/ 	.short	0x000c


	//----- nvinfo : EIATTR_SW_WAR
	.align		4
.L_15:
        /*0054*/ 	.byte	0x04, 0x36
        /*0056*/ 	.short	(.L_17 - .L_16)
.L_16:
        /*0058*/ 	.word	0x00000008
.L_17:


//--------------------- .nv.callgraph             --------------------------
	.section	.nv.callgraph,"",@"SHT_CUDA_CALLGRAPH"
	.align	4
	.sectionentsize	8
	.align		4
        /*0000*/ 	.word	0x00000000
	.align		4
        /*0004*/ 	.word	0xffffffff
	.align		4
        /*0008*/ 	.word	0x00000000
	.align		4
        /*000c*/ 	.word	0xfffffffe
	.align		4
        /*0010*/ 	.word	0x00000000
	.align		4
        /*0014*/ 	.word	0xfffffffd
	.align		4
        /*0018*/ 	.word	0x00000000
	.align		4
        /*001c*/ 	.word	0xfffffffc


//--------------------- .text._Z16mult_array_constPfi --------------------------
	.section	.text._Z16mult_array_constPfi,"ax",@progbits
	.align	128
        .global         _Z16mult_array_constPfi
        .type           _Z16mult_array_constPfi,@function
        .size           _Z16mult_array_constPfi,(.L_x_1 - _Z16mult_array_constPfi)
        .other          _Z16mult_array_constPfi,@"STO_CUDA_ENTRY STV_DEFAULT"
_Z16mult_array_constPfi:
.text._Z16mult_array_constPfi:
[----:B------:R-:W-:Y:S01]  /*0000*/  LDC R1, c[0x0][0x37c] ;  /* 0x0000df00ff017b82 */ /* 0x000fe20000000800 */
[----:B------:R-:W0:Y:S07]  /*0010*/  S2R R0, SR_TID.X ;  /* 0x0000000000007919 */ /* 0x000e2e0000002100 */
[----:B------:R-:W0:Y:S01]  /*0020*/  S2UR UR4, SR_CTAID.X ;  /* 0x00000000000479c3 */ /* 0x000e220000002500 */
[----:B------:R-:W1:Y:S07]  /*0030*/  LDCU UR5, c[0x0][0x388] ;  /* 0x00007100ff0577ac */ /* 0x000e6e0008000800 */
[----:B------:R-:W0:Y:S02]  /*0040*/  LDC R5, c[0x0][0x360] ;  /* 0x0000d800ff057b82 */ /* 0x000e240000000800 */
[----:B0-----:R-:W-:-:S05]  /*0050*/  IMAD R5, R5, UR4, R0 ;  /* 0x0000000405057c24 */ /* 0x001fca000f8e0200 */
[----:B-1----:R-:W-:-:S13]  /*0060*/  ISETP.GE.AND P0, PT, R5, UR5, PT ;  /* 0x0000000505007c0c */ /* 0x002fda000bf06270 */
[----:B------:R-:W-:Y:S05]  /*0070*/  @P0 EXIT ;  /* 0x000000000000094d */ /* 0x000fea0003800000 */
[----:B------:R-:W0:Y:S01]  /*0080*/  LDC.64 R2, c[0x0][0x380] ;  /* 0x0000e000ff027b82 */ /* 0x000e220000000a00 */
[----:B------:R-:W1:Y:S01]  /*0090*/  LDCU.64 UR4, c[0x0][0x358] ;  /* 0x00006b00ff0477ac */ /* 0x000e620008000a00 */
[----:B0-----:R-:W-:-:S05]  /*00a0*/  IMAD.WIDE R2, R5, 0x4, R2 ;  /* 0x0000000405027825 */ /* 0x001fca00078e0202 */
[----:B-1----:R-:W2:Y:S02]  /*00b0*/  LDG.E R0, desc[UR4][R2.64] ;  /* 0x0000000402007981 */ /* 0x002ea4000c1e1900 */
[----:B--2---:R-:W-:-:S05]  /*00c0*/  FADD R5, R0, R0 ;  /* 0x0000000000057221 */ /* 0x004fca0000000000 */
[----:B------:R-:W-:Y:S01]  /*00d0*/  STG.E desc[UR4][R2.64], R5 ;  /* 0x0000000502007986 */ /* 0x000fe2000c101904 */
[----:B------:R-:W-:Y:S05]  /*00e0*/  EXIT ;  /* 0x000000000000794d */ /* 0x000fea0003800000 */
.L_x_0:
[----:B------:R-:W-:-:S00]  /*00f0*/  BRA `(.L_x_0) ;  /* 0xfffffffc00fc7947 */ /* 0x000fc0000383ffff */
[----:B------:R-:W-:-:S00]  /*0100*/  NOP ;  /* 0x0000000000007918 */ /* 0x000fc00000000000 */
[----:B------:R-:W-:-:S00]  /*0110*/  NOP ;  /* 0x0000000000007918 */ /* 0x000fc00000000000 */
[----:B------:R-:W-:-:S00]  /*0120*/  NOP ;  /* 0x0000000000007918 */ /* 0x000fc00000000000 */
[----:B------:R-:W-:-:S00]  /*0130*/  NOP ;  /* 0x0000000000007918 */ /* 0x000fc00000000000 */
[----:B------:R-:W-:-:S00]  /*0140*/  NOP ;  /* 0x0000000000007918 */ /* 0x000fc00000000000 */
[----:B------:R-:W-:-:S00]  /*0150*/  NOP ;  /* 0x0000000000007918 */ /* 0x000fc00000000000 */
[----:B------:R-:W-:-:S00]  /*0160*/  NOP ;  /* 0x0000000000007918 */ /* 0x000fc00000000000 */
[----:B------:R-:W-:-:S00]  /*0170*/  NOP ;  /* 0x0000000000007918 */ /* 0x000fc00000000000 */
.L_x_1:


//--------------------- .nv.shared.reserved.0     --------------------------
	.section	.nv.shared.reserved.0,"aw",@nobits
	.weak		__nv_reservedSMEM_offset_0_alias
	.size		__nv_reservedSMEM_offset_0_alias, 0, 64
	.other		__nv_reservedSMEM_offset_0_alias,@"STO_CUDA_RESERVED_SHARED STV_DEFAULT"
__nv_reservedSMEM_offset_0_alias:
	.zero		0
	.zero		64


//--------------------- .nv.constant0._Z16mult_array_constPfi --------------------------
	.section	.nv.constant0._Z16mult_array_constPfi,"a",@progbits
	.sectionflags	@""
	.align	4
.nv.constant0._Z16mult_array_constPfi:
	.zero		908


//--------------------- SYMBOLS --------------------------

	.type		.nv.reservedSmem.offset0,@object
	.size		.nv.reservedSmem.offset0,0x4
